	.headerflags	@"EF_CUDA_TEXMODE_UNIFIED EF_CUDA_64BIT_ADDRESS EF_CUDA_ACCELERATORS EF_CUDA_SM90 EF_CUDA_VIRTUAL_SM(EF_CUDA_SM90)"
	.elftype	@"ET_EXEC"


//--------------------- .nv.info                  --------------------------
	.section	.nv.info,"",@"SHT_CUDA_INFO"
	.align	4


	//----- nvinfo : EIATTR_REGCOUNT
	.align		4
        /*0000*/ 	.byte	0x04, 0x2f
        /*0002*/ 	.short	(.L_3 - .L_2)
	.align		4
.L_2:
        /*0004*/ 	.word	index@(triton_poi_fused__native_batch_norm_legit_no_training_relu_47)
        /*0008*/ 	.word	0x00000028


	//----- nvinfo : EIATTR_MIN_STACK_SIZE
	.align		4
.L_3:
        /*000c*/ 	.byte	0x04, 0x12
        /*000e*/ 	.short	(.L_5 - .L_4)
	.align		4
.L_4:
        /*0010*/ 	.word	index@(triton_poi_fused__native_batch_norm_legit_no_training_relu_47)
        /*0014*/ 	.word	0x00000000


	//----- nvinfo : EIATTR_FRAME_SIZE
	.align		4
.L_5:
        /*0018*/ 	.byte	0x04, 0x11
        /*001a*/ 	.short	(.L_7 - .L_6)
	.align		4
.L_6:
        /*001c*/ 	.word	index@(triton_poi_fused__native_batch_norm_legit_no_training_relu_47)
        /*0020*/ 	.word	0x00000000


	//----- nvinfo : EIATTR_MIN_STACK_SIZE
	.align		4
.L_7:
        /*0024*/ 	.byte	0x04, 0x12
        /*0026*/ 	.short	(.L_9 - .L_8)
	.align		4
.L_8:
        /*0028*/ 	.word	index@(triton_poi_fused__native_batch_norm_legit_no_training_relu_47)
        /*002c*/ 	.word	0x00000000
.L_9:


//--------------------- .nv.info.triton_poi_fused__native_batch_norm_legit_no_training_relu_47 --------------------------
	.section	.nv.info.triton_poi_fused__native_batch_norm_legit_no_training_relu_47,"",@"SHT_CUDA_INFO"
	.sectionflags	@""
	.align	4


	//----- nvinfo : EIATTR_CUDA_API_VERSION
	.align		4
        /*0000*/ 	.byte	0x04, 0x37
        /*0002*/ 	.short	(.L_11 - .L_10)
.L_10:
        /*0004*/ 	.word	0x0000007c


	//----- nvinfo : EIATTR_KPARAM_INFO
	.align		4
.L_11:
        /*0008*/ 	.byte	0x04, 0x17
        /*000a*/ 	.short	(.L_13 - .L_12)
.L_12:
        /*000c*/ 	.word	0x00000000
        /*0010*/ 	.short	0x0007
        /*0012*/ 	.short	0x0034
        /*0014*/ 	.byte	0x00, 0xf0, 0x11, 0x00


	//----- nvinfo : EIATTR_KPARAM_INFO
	.align		4
.L_13:
        /*0018*/ 	.byte	0x04, 0x17
        /*001a*/ 	.short	(.L_15 - .L_14)
.L_14:
        /*001c*/ 	.word	0x00000000
        /*0020*/ 	.short	0x0006
        /*0022*/ 	.short	0x0030
        /*0024*/ 	.byte	0x00, 0xf0, 0x11, 0x00


	//----- nvinfo : EIATTR_KPARAM_INFO
	.align		4
.L_15:
        /*0028*/ 	.byte	0x04, 0x17
        /*002a*/ 	.short	(.L_17 - .L_16)
.L_16:
        /*002c*/ 	.word	0x00000000
        /*0030*/ 	.short	0x0005
        /*0032*/ 	.short	0x0028
        /*0034*/ 	.byte	0x00, 0xf4, 0x21, 0x00


	//----- nvinfo : EIATTR_KPARAM_INFO
	.align		4
.L_17:
        /*0038*/ 	.byte	0x04, 0x17
        /*003a*/ 	.short	(.L_19 - .L_18)
.L_18:
        /*003c*/ 	.word	0x00000000
        /*0040*/ 	.short	0x0004
        /*0042*/ 	.short	0x0020
        /*0044*/ 	.byte	0x00, 0xf4, 0x21, 0x00


	//----- nvinfo : EIATTR_KPARAM_INFO
	.align		4
.L_19:
        /*0048*/ 	.byte	0x04, 0x17
        /*004a*/ 	.short	(.L_21 - .L_20)
.L_20:
        /*004c*/ 	.word	0x00000000
        /*0050*/ 	.short	0x0003
        /*0052*/ 	.short	0x0018
        /*0054*/ 	.byte	0x00, 0xf4, 0x21, 0x00


	//----- nvinfo : EIATTR_KPARAM_INFO
	.align		4
.L_21:
        /*0058*/ 	.byte	0x04, 0x17
        /*005a*/ 	.short	(.L_23 - .L_22)
.L_22:
        /*005c*/ 	.word	0x00000000
        /*0060*/ 	.short	0x0002
        /*0062*/ 	.short	0x0010
        /*0064*/ 	.byte	0x00, 0xf4, 0x21, 0x00


	//----- nvinfo : EIATTR_KPARAM_INFO
	.align		4
.L_23:
        /*0068*/ 	.byte	0x04, 0x17
        /*006a*/ 	.short	(.L_25 - .L_24)
.L_24:
        /*006c*/ 	.word	0x00000000
        /*0070*/ 	.short	0x0001
        /*0072*/ 	.short	0x0008
        /*0074*/ 	.byte	0x00, 0xf4, 0x21, 0x00


	//----- nvinfo : EIATTR_KPARAM_INFO
	.align		4
.L_25:
        /*0078*/ 	.byte	0x04, 0x17
        /*007a*/ 	.short	(.L_27 - .L_26)
.L_26:
        /*007c*/ 	.word	0x00000000
        /*0080*/ 	.short	0x0000
        /*0082*/ 	.short	0x0000
        /*0084*/ 	.byte	0x00, 0xf4, 0x21, 0x00


	//----- nvinfo : EIATTR_SPARSE_MMA_MASK
	.align		4
.L_27:
        /*0088*/ 	.byte	0x03, 0x50
        /*008a*/ 	.short	0x0000


	//----- nvinfo : EIATTR_MAXREG_COUNT
	.align		4
        /*008c*/ 	.byte	0x03, 0x1b
        /*008e*/ 	.short	0x00ff


	//----- nvinfo : EIATTR_EXIT_INSTR_OFFSETS
	.align		4
        /*0090*/ 	.byte	0x04, 0x1c
        /*0092*/ 	.short	(.L_29 - .L_28)


	//   ....[0]....
.L_28:
        /*0094*/ 	.word	0x00001040


	//   ....[1]....
        /*0098*/ 	.word	0x00001120


	//----- nvinfo : EIATTR_REQNTID
	.align		4
.L_29:
        /*009c*/ 	.byte	0x04, 0x10
        /*009e*/ 	.short	(.L_31 - .L_30)
.L_30:
        /*00a0*/ 	.word	0x00000100
        /*00a4*/ 	.word	0x00000001
        /*00a8*/ 	.word	0x00000001


	//----- nvinfo : EIATTR_CBANK_PARAM_SIZE
	.align		4
.L_31:
        /*00ac*/ 	.byte	0x03, 0x19
        /*00ae*/ 	.short	0x0038


	//----- nvinfo : EIATTR_PARAM_CBANK
	.align		4
        /*00b0*/ 	.byte	0x04, 0x0a
        /*00b2*/ 	.short	(.L_33 - .L_32)
	.align		4
.L_32:
        /*00b4*/ 	.word	index@(.nv.constant0.triton_poi_fused__native_batch_norm_legit_no_training_relu_47)
        /*00b8*/ 	.short	0x0210
        /*00ba*/ 	.short	0x0038


	//----- nvinfo : EIATTR_SW_WAR
	.align		4
.L_33:
        /*00bc*/ 	.byte	0x04, 0x36
        /*00be*/ 	.short	(.L_35 - .L_34)
.L_34:
        /*00c0*/ 	.word	0x00000008
.L_35:


//--------------------- .nv.callgraph             --------------------------
	.section	.nv.callgraph,"",@"SHT_CUDA_CALLGRAPH"
	.align	4
	.sectionentsize	8
	.align		4
        /*0000*/ 	.word	0x00000000
	.align		4
        /*0004*/ 	.word	0xffffffff
	.align		4
        /*0008*/ 	.word	0x00000000
	.align		4
        /*000c*/ 	.word	0xfffffffe
	.align		4
        /*0010*/ 	.word	0x00000000
	.align		4
        /*0014*/ 	.word	0xfffffffd
	.align		4
        /*0018*/ 	.word	0x00000000
	.align		4
        /*001c*/ 	.word	0xfffffffc


//--------------------- .nv.constant4             --------------------------
	.section	.nv.constant4,"a",@progbits
	.align	8
	.align		8
.nv.constant4:
        /*0000*/ 	.dword	_$_str
	.align		8
        /*0008*/ 	.dword	_$_str_$_2


//--------------------- .text.triton_poi_fused__native_batch_norm_legit_no_training_relu_47 --------------------------
	.section	.text.triton_poi_fused__native_batch_norm_legit_no_training_relu_47,"ax",@progbits
	.sectionflags	@"SHF_BARRIERS=1"
	.align	128
        .global         triton_poi_fused__native_batch_norm_legit_no_training_relu_47
        .type           triton_poi_fused__native_batch_norm_legit_no_training_relu_47,@function
        .size           triton_poi_fused__native_batch_norm_legit_no_training_relu_47,(.L_x_1 - triton_poi_fused__native_batch_norm_legit_no_training_relu_47)
        .other          triton_poi_fused__native_batch_norm_legit_no_training_relu_47,@"STO_CUDA_ENTRY STV_DEFAULT"
triton_poi_fused__native_batch_norm_legit_no_training_relu_47:
.text.triton_poi_fused__native_batch_norm_legit_no_training_relu_47:
[----:B------:R-:W0:Y:S01]  /*0000*/  LDC R1, c[0x0][0x28] ;  /* 0x00000a00ff017b82 */ /* 0x000e220000000800 */
[----:B------:R-:W1:Y:S07]  /*0010*/  S2R R3, SR_TID.X ;  /* 0x0000000000037919 */ /* 0x000e6e0000002100 */
[----:B------:R-:W2:Y:S01]  /*0020*/  LDC.64 R30, c[0x0][0x210] ;  /* 0x00008400ff1e7b82 */ /* 0x000ea20000000a00 */
[----:B------:R-:W-:Y:S02]  /*0030*/  CS2R R8, SRZ ;  /* 0x0000000000087805 */ /* 0x000fe4000001ff00 */
[----:B------:R-:W-:Y:S01]  /*0040*/  CS2R R14, SRZ ;  /* 0x00000000000e7805 */ /* 0x000fe2000001ff00 */
[----:B------:R-:W3:Y:S01]  /*0050*/  S2R R33, SR_CTAID.Y ;  /* 0x0000000000217919 */ /* 0x000ee20000002600 */
[----:B------:R-:W-:Y:S01]  /*0060*/  ULDC.64 UR6, c[0x0][0x208] ;  /* 0x0000820000067ab9 */ /* 0x000fe20000000a00 */
[----:B------:R-:W4:Y:S02]  /*0070*/  S2R R0, SR_CTAID.X ;  /* 0x0000000000007919 */ /* 0x000f240000002500 */
[----:B------:R-:W5:Y:S08]  /*0080*/  LDC.64 R24, c[0x0][0x218] ;  /* 0x00008600ff187b82 */ /* 0x000f700000000a00 */
[----:B------:R-:W2:Y:S01]  /*0090*/  LDC.64 R28, c[0x0][0x220] ;  /* 0x00008800ff1c7b82 */ /* 0x000ea20000000a00 */
[----:B-1----:R-:W-:-:S02]  /*00a0*/  SHF.L.U32 R32, R3, 0x2, RZ ;  /* 0x0000000203207819 */ /* 0x002fc400000006ff */
[----:B---3--:R-:W-:Y:S02]  /*00b0*/  SHF.L.U32 R33, R33, 0xa, RZ ;  /* 0x0000000a21217819 */ /* 0x008fe400000006ff */
[----:B------:R-:W-:Y:S01]  /*00c0*/  LOP3.LUT R32, R32, 0x3fc, RZ, 0xc0, !PT ;  /* 0x000003fc20207812 */ /* 0x000fe200078ec0ff */
[----:B----4-:R-:W-:-:S03]  /*00d0*/  IMAD.SHL.U32 R2, R0, 0x4, RZ ;  /* 0x0000000400027824 */ /* 0x010fc600078e00ff */
[----:B------:R-:W-:Y:S02]  /*00e0*/  LOP3.LUT R35, R33, R32, RZ, 0xfc, !PT ;  /* 0x0000002021237212 */ /* 0x000fe400078efcff */
[----:B------:R-:W-:Y:S02]  /*00f0*/  IADD3 R5, R2, 0x1, RZ ;  /* 0x0000000102057810 */ /* 0x000fe40007ffe0ff */
[C---:B------:R-:W-:Y:S01]  /*0100*/  ISETP.GE.AND P0, PT, R35.reuse, 0x500, PT ;  /* 0x000005002300780c */ /* 0x040fe20003f06270 */
[----:B------:R-:W-:Y:S01]  /*0110*/  IMAD.HI R4, R35, 0x66666667, RZ ;  /* 0x6666666723047827 */ /* 0x000fe200078e02ff */
[----:B------:R-:W-:Y:S02]  /*0120*/  IADD3 R6, R2, 0x2, RZ ;  /* 0x0000000202067810 */ /* 0x000fe40007ffe0ff */
[----:B------:R-:W-:Y:S02]  /*0130*/  ISETP.LT.AND P2, PT, R5, 0x4, !P0 ;  /* 0x000000040500780c */ /* 0x000fe40004741270 */
[----:B------:R-:W-:-:S02]  /*0140*/  SHF.R.U32.HI R5, RZ, 0x1f, R4 ;  /* 0x0000001fff057819 */ /* 0x000fc40000011604 */
[----:B------:R-:W-:Y:S02]  /*0150*/  ISETP.LT.AND P3, PT, R6, 0x4, !P0 ;  /* 0x000000040600780c */ /* 0x000fe40004761270 */
[----:B------:R-:W-:Y:S02]  /*0160*/  CS2R R18, SRZ ;  /* 0x0000000000127805 */ /* 0x000fe4000001ff00 */
[----:B------:R-:W-:Y:S01]  /*0170*/  LEA.HI.SX32 R10, R4, R5, 0x19 ;  /* 0x00000005040a7211 */ /* 0x000fe200078fcaff */
[C---:B------:R-:W-:Y:S01]  /*0180*/  VIADD R6, R2.reuse, 0x3 ;  /* 0x0000000302067836 */ /* 0x040fe20000000000 */
[----:B------:R-:W-:Y:S02]  /*0190*/  ISETP.LT.AND P1, PT, R2, 0x4, !P0 ;  /* 0x000000040200780c */ /* 0x000fe40004721270 */
[----:B------:R-:W-:Y:S01]  /*01a0*/  CS2R R4, SRZ ;  /* 0x0000000000047805 */ /* 0x000fe2000001ff00 */
[----:B------:R-:W-:Y:S01]  /*01b0*/  IMAD R35, R10, -0x140, R35 ;  /* 0xfffffec00a237824 */ /* 0x000fe200078e0223 */
[----:B------:R-:W-:-:S02]  /*01c0*/  ISETP.LT.AND P4, PT, R6, 0x4, !P0 ;  /* 0x000000040600780c */ /* 0x000fc40004781270 */
[----:B------:R-:W-:Y:S01]  /*01d0*/  CS2R R6, SRZ ;  /* 0x0000000000067805 */ /* 0x000fe2000001ff00 */
[----:B------:R-:W-:Y:S01]  /*01e0*/  IMAD R13, R10, 0x500, R35 ;  /* 0x000005000a0d7824 */ /* 0x000fe200078e0223 */
[----:B------:R-:W-:Y:S01]  /*01f0*/  CS2R R10, SRZ ;  /* 0x00000000000a7805 */ /* 0x000fe2000001ff00 */
[----:B-----5:R-:W-:-:S04]  /*0200*/  IMAD.WIDE R24, R35, 0x4, R24 ;  /* 0x0000000423187825 */ /* 0x020fc800078e0218 */
[----:B------:R-:W-:Y:S01]  /*0210*/  IMAD R23, R0, 0x500, R13 ;  /* 0x0000050000177824 */ /* 0x000fe200078e020d */
[----:B------:R-:W-:-:S03]  /*0220*/  CS2R R12, SRZ ;  /* 0x00000000000c7805 */ /* 0x000fc6000001ff00 */
[C---:B------:R-:W-:Y:S01]  /*0230*/  VIADD R17, R23.reuse, 0x3c0 ;  /* 0x000003c017117836 */ /* 0x040fe20000000000 */
[----:B------:R-:W-:Y:S02]  /*0240*/  IADD3 R27, R23, 0x140, RZ ;  /* 0x00000140171b7810 */ /* 0x000fe40007ffe0ff */
[----:B------:R-:W-:Y:S01]  /*0250*/  IADD3 R37, R23, 0x280, RZ ;  /* 0x0000028017257810 */ /* 0x000fe20007ffe0ff */
[--C-:B--2---:R-:W-:Y:S01]  /*0260*/  IMAD.WIDE R22, R23, 0x4, R30.reuse ;  /* 0x0000000417167825 */ /* 0x104fe200078e021e */
[----:B------:R1:W2:Y:S03]  /*0270*/  @!P0 LDG.E.EL.128 R12, desc[UR6][R24.64] ;  /* 0x00000006180c8981 */ /* 0x0002a6000c2e1d00 */
[--C-:B------:R-:W-:Y:S01]  /*0280*/  IMAD.WIDE R26, R27, 0x4, R30.reuse ;  /* 0x000000041b1a7825 */ /* 0x100fe200078e021e */
[----:B------:R-:W2:Y:S03]  /*0290*/  @P1 LDG.E.EL.128 R4, desc[UR6][R22.64] ;  /* 0x0000000616041981 */ /* 0x000ea6000c2e1d00 */
[--C-:B------:R-:W-:Y:S01]  /*02a0*/  IMAD.WIDE R36, R37, 0x4, R30.reuse ;  /* 0x0000000425247825 */ /* 0x100fe200078e021e */
[----:B------:R3:W4:Y:S03]  /*02b0*/  @P2 LDG.E.EL.128 R8, desc[UR6][R26.64] ;  /* 0x000000061a082981 */ /* 0x000726000c2e1d00 */
[----:B------:R-:W-:Y:S01]  /*02c0*/  IMAD.WIDE R30, R17, 0x4, R30 ;  /* 0x00000004111e7825 */ /* 0x000fe200078e021e */
[----:B------:R-:W-:-:S02]  /*02d0*/  CS2R R16, SRZ ;  /* 0x0000000000107805 */ /* 0x000fc4000001ff00 */
[----:B-1----:R-:W-:-:S04]  /*02e0*/  CS2R R24, SRZ ;  /* 0x0000000000187805 */ /* 0x002fc8000001ff00 */
[----:B------:R1:W5:Y:S01]  /*02f0*/  @P3 LDG.E.EL.128 R16, desc[UR6][R36.64] ;  /* 0x0000000624103981 */ /* 0x000362000c2e1d00 */
[----:B---3--:R-:W-:Y:S01]  /*0300*/  CS2R R26, SRZ ;  /* 0x00000000001a7805 */ /* 0x008fe2000001ff00 */
[----:B01----:R-:W-:-:S05]  /*0310*/  IMAD.WIDE R36, R35, 0x4, R28 ;  /* 0x0000000423247825 */ /* 0x003fca00078e021c */
[----:B------:R-:W3:Y:S01]  /*0320*/  @!P0 LDG.E.EL.128 R24, desc[UR6][R36.64] ;  /* 0x0000000624188981 */ /* 0x000ee2000c2e1d00 */
[----:B------:R-:W-:Y:S02]  /*0330*/  CS2R R20, SRZ ;  /* 0x0000000000147805 */ /* 0x000fe4000001ff00 */
[----:B------:R-:W-:-:S06]  /*0340*/  CS2R R22, SRZ ;  /* 0x0000000000167805 */ /* 0x000fcc000001ff00 */
[----:B------:R0:W2:Y:S02]  /*0350*/  @P4 LDG.E.EL.128 R20, desc[UR6][R30.64] ;  /* 0x000000061e144981 */ /* 0x0000a4000c2e1d00 */
[----:B0-----:R-:W0:Y:S01]  /*0360*/  LDC.64 R30, c[0x0][0x228] ;  /* 0x00008a00ff1e7b82 */ /* 0x001e220000000a00 */
[----:B------:R-:W-:Y:S01]  /*0370*/  CS2R R28, SRZ ;  /* 0x00000000001c7805 */ /* 0x000fe2000001ff00 */
[----:B---3--:R-:W-:-:S06]  /*0380*/  FADD R36, R24, 0.0010000000474974513054 ;  /* 0x3a83126f18247421 */ /* 0x008fcc0000000000 */
[----:B------:R-:W1:Y:S01]  /*0390*/  MUFU.SQRT R36, R36 ;  /* 0x0000002400247308 */ /* 0x000e620000002000 */
[----:B------:R-:W-:Y:S01]  /*03a0*/  FADD R27, R27, 0.0010000000474974513054 ;  /* 0x3a83126f1b1b7421 */ /* 0x000fe20000000000 */
[----:B------:R-:W-:-:S06]  /*03b0*/  FADD R26, R26, 0.0010000000474974513054 ;  /* 0x3a83126f1a1a7421 */ /* 0x000fcc0000000000 */
[----:B------:R-:W3:Y:S01]  /*03c0*/  MUFU.SQRT R27, R27 ;  /* 0x0000001b001b7308 */ /* 0x000ee20000002000 */
[C---:B-1----:R-:W-:Y:S02]  /*03d0*/  FSETP.GT.AND P6, PT, R36.reuse, 8.50705917302346158658e+37, PT ;  /* 0x7e8000002400780b */ /* 0x042fe40003fc4000 */
[----:B------:R-:W-:-:S05]  /*03e0*/  FSETP.GEU.AND P1, PT, R36, 1.175494350822287508e-38, PT ;  /* 0x008000002400780b */ /* 0x000fca0003f2e000 */
[----:B------:R-:W1:Y:S01]  /*03f0*/  MUFU.SQRT R26, R26 ;  /* 0x0000001a001a7308 */ /* 0x000e620000002000 */
[C---:B--2---:R-:W-:Y:S01]  /*0400*/  FADD R4, -R12.reuse, R4 ;  /* 0x000000040c047221 */ /* 0x044fe20000000100 */
[C---:B----4-:R-:W-:Y:S01]  /*0410*/  FADD R34, -R12.reuse, R8 ;  /* 0x000000080c227221 */ /* 0x050fe20000000100 */
[C---:B-----5:R-:W-:Y:S01]  /*0420*/  FADD R16, -R12.reuse, R16 ;  /* 0x000000100c107221 */ /* 0x060fe20000000100 */
[----:B------:R-:W-:Y:S01]  /*0430*/  FADD R20, -R12, R20 ;  /* 0x000000140c147221 */ /* 0x000fe20000000100 */
[----:B------:R-:W-:Y:S01]  /*0440*/  FADD R24, -R14, R10 ;  /* 0x0000000a0e187221 */ /* 0x000fe20000000100 */
[----:B------:R-:W-:Y:S01]  /*0450*/  FADD R12, -R13, R9 ;  /* 0x000000090d0c7221 */ /* 0x000fe20000000100 */
[----:B------:R-:W-:Y:S01]  /*0460*/  HFMA2.MMA R10, -RZ, RZ, 1.625, 0 ;  /* 0x3e800000ff0a7435 */ /* 0x000fe200000001ff */
[----:B0-----:R-:W-:Y:S01]  /*0470*/  IMAD.WIDE R8, R35, 0x4, R30 ;  /* 0x0000000423087825 */ /* 0x001fe200078e021e */
[----:B------:R-:W-:-:S03]  /*0480*/  CS2R R30, SRZ ;  /* 0x00000000001e7805 */ /* 0x000fc6000001ff00 */
[----:B------:R-:W-:Y:S01]  /*0490*/  @P6 FMUL R36, R36, 0.25 ;  /* 0x3e80000024246820 */ /* 0x000fe20000400000 */
[----:B------:R-:W-:Y:S01]  /*04a0*/  FADD R25, R25, 0.0010000000474974513054 ;  /* 0x3a83126f19197421 */ /* 0x000fe20000000000 */
[C---:B------:R-:W-:Y:S02]  /*04b0*/  FADD R5, -R13.reuse, R5 ;  /* 0x000000050d057221 */ /* 0x040fe40000000100 */
[----:B------:R-:W-:Y:S01]  /*04c0*/  @!P1 FMUL R36, R36, 16777216 ;  /* 0x4b80000024249820 */ /* 0x000fe20000400000 */
[C---:B------:R-:W-:Y:S01]  /*04d0*/  FADD R17, -R13.reuse, R17 ;  /* 0x000000110d117221 */ /* 0x040fe20000000100 */
[----:B------:R-:W-:Y:S01]  /*04e0*/  FADD R21, -R13, R21 ;  /* 0x000000150d157221 */ /* 0x000fe20000000100 */
[----:B------:R0:W2:Y:S01]  /*04f0*/  @!P0 LDG.E.EL.128 R28, desc[UR6][R8.64] ;  /* 0x00000006081c8981 */ /* 0x0000a2000c2e1d00 */
[----:B---3--:R-:W-:Y:S01]  /*0500*/  FSETP.GT.AND P2, PT, R27, 8.50705917302346158658e+37, PT ;  /* 0x7e8000001b00780b */ /* 0x008fe20003f44000 */
[----:B------:R-:W-:Y:S01]  /*0510*/  FADD R13, -R14, R6 ;  /* 0x000000060e0d7221 */ /* 0x000fe20000000100 */
[C---:B------:R-:W-:Y:S01]  /*0520*/  FADD R11, -R15.reuse, R11 ;  /* 0x0000000b0f0b7221 */ /* 0x040fe20000000100 */
[----:B------:R-:W-:Y:S01]  /*0530*/  FADD R23, -R15, R23 ;  /* 0x000000170f177221 */ /* 0x000fe20000000100 */
[----:B------:R-:W-:Y:S01]  /*0540*/  FSEL R6, R10, 1, P6 ;  /* 0x3f8000000a067808 */ /* 0x000fe20003000000 */
[----:B------:R-:W3:Y:S01]  /*0550*/  MUFU.SQRT R25, R25 ;  /* 0x0000001900197308 */ /* 0x000ee20000002000 */
[----:B------:R-:W-:Y:S01]  /*0560*/  FSETP.GEU.AND P3, PT, R27, 1.175494350822287508e-38, PT ;  /* 0x008000001b00780b */ /* 0x000fe20003f6e000 */
[C---:B0-----:R-:W-:Y:S01]  /*0570*/  FADD R8, -R15.reuse, R7 ;  /* 0x000000070f087221 */ /* 0x041fe20000000100 */
[----:B------:R-:W-:Y:S01]  /*0580*/  FADD R9, -R15, R19 ;  /* 0x000000130f097221 */ /* 0x000fe20000000100 */
[----:B-1----:R-:W-:-:S04]  /*0590*/  FSETP.GT.AND P5, PT, R26, 8.50705917302346158658e+37, PT ;  /* 0x7e8000001a00780b */ /* 0x002fc80003fa4000 */
[----:B------:R-:W0:Y:S01]  /*05a0*/  MUFU.RCP R15, R36 ;  /* 0x00000024000f7308 */ /* 0x000e220000001000 */
[----:B------:R-:W-:Y:S01]  /*05b0*/  @!P1 FMUL R6, R6, 16777216 ;  /* 0x4b80000006069820 */ /* 0x000fe20000400000 */
[----:B------:R-:W-:Y:S01]  /*05c0*/  FSETP.GEU.AND P1, PT, R26, 1.175494350822287508e-38, PT ;  /* 0x008000001a00780b */ /* 0x000fe20003f2e000 */
[----:B------:R-:W-:-:S04]  /*05d0*/  @P2 FMUL R27, R27, 0.25 ;  /* 0x3e8000001b1b2820 */ /* 0x000fc80000400000 */
[----:B------:R-:W-:Y:S01]  /*05e0*/  @!P3 FMUL R27, R27, 16777216 ;  /* 0x4b8000001b1bb820 */ /* 0x000fe20000400000 */
[----:B---3--:R-:W-:Y:S01]  /*05f0*/  FSETP.GT.AND P4, PT, R25, 8.50705917302346158658e+37, PT ;  /* 0x7e8000001900780b */ /* 0x008fe20003f84000 */
[----:B------:R-:W-:Y:S01]  /*0600*/  @P5 FMUL R26, R26, 0.25 ;  /* 0x3e8000001a1a5820 */ /* 0x000fe20000400000 */
[----:B0-----:R-:W-:Y:S02]  /*0610*/  FMUL R15, R15, R6 ;  /* 0x000000060f0f7220 */ /* 0x001fe40000400000 */
[----:B------:R-:W0:Y:S01]  /*0620*/  LDC.64 R6, c[0x0][0x230] ;  /* 0x00008c00ff067b82 */ /* 0x000e220000000a00 */
[----:B------:R1:W3:Y:S02]  /*0630*/  MUFU.RCP R37, R27 ;  /* 0x0000001b00257308 */ /* 0x0002e40000001000 */
[----:B------:R-:W-:Y:S01]  /*0640*/  @!P1 FMUL R26, R26, 16777216 ;  /* 0x4b8000001a1a9820 */ /* 0x000fe20000400000 */
[----:B------:R-:W-:Y:S02]  /*0650*/  FSETP.GEU.AND P6, PT, R25, 1.175494350822287508e-38, PT ;  /* 0x008000001900780b */ /* 0x000fe40003fce000 */
[----:B------:R-:W-:-:S03]  /*0660*/  FSEL R36, R10, 1, P2 ;  /* 0x3f8000000a247808 */ /* 0x000fc60001000000 */
[----:B------:R4:W5:Y:S01]  /*0670*/  MUFU.RCP R19, R26 ;  /* 0x0000001a00137308 */ /* 0x0009620000001000 */
[C---:B-1----:R-:W-:Y:S01]  /*0680*/  FSEL R27, R10.reuse, 1, P4 ;  /* 0x3f8000000a1b7808 */ /* 0x042fe20002000000 */
[----:B------:R-:W-:Y:S01]  /*0690*/  @P4 FMUL R25, R25, 0.25 ;  /* 0x3e80000019194820 */ /* 0x000fe20000400000 */
[----:B------:R-:W-:Y:S01]  /*06a0*/  FSEL R10, R10, 1, P5 ;  /* 0x3f8000000a0a7808 */ /* 0x000fe20002800000 */
[----:B------:R-:W-:-:S04]  /*06b0*/  @!P3 FMUL R36, R36, 16777216 ;  /* 0x4b8000002424b820 */ /* 0x000fc80000400000 */
[----:B------:R-:W-:Y:S01]  /*06c0*/  @!P6 FMUL R25, R25, 16777216 ;  /* 0x4b8000001919e820 */ /* 0x000fe20000400000 */
[----:B---3--:R-:W-:Y:S01]  /*06d0*/  FMUL R37, R37, R36 ;  /* 0x0000002425257220 */ /* 0x008fe20000400000 */
[----:B------:R-:W-:Y:S01]  /*06e0*/  @!P1 FMUL R10, R10, 16777216 ;  /* 0x4b8000000a0a9820 */ /* 0x000fe20000400000 */
[C---:B------:R-:W-:Y:S01]  /*06f0*/  FADD R18, -R14.reuse, R18 ;  /* 0x000000120e127221 */ /* 0x040fe20000000100 */
[----:B------:R-:W-:Y:S01]  /*0700*/  FADD R22, -R14, R22 ;  /* 0x000000160e167221 */ /* 0x000fe20000000100 */
[C---:B------:R-:W-:Y:S01]  /*0710*/  FMUL R36, R37.reuse, R9 ;  /* 0x0000000925247220 */ /* 0x040fe20000400000 */
[----:B------:R1:W3:Y:S01]  /*0720*/  MUFU.RCP R14, R25 ;  /* 0x00000019000e7308 */ /* 0x0002e20000001000 */
[----:B----4-:R-:W-:Y:S01]  /*0730*/  FMUL R26, R37, R8 ;  /* 0x00000008251a7220 */ /* 0x010fe20000400000 */
[----:B-----5:R-:W-:Y:S01]  /*0740*/  FMUL R19, R19, R10 ;  /* 0x0000000a13137220 */ /* 0x020fe20000400000 */
[----:B------:R-:W-:Y:S01]  /*0750*/  CS2R R8, SRZ ;  /* 0x0000000000087805 */ /* 0x000fe2000001ff00 */
[----:B0-----:R-:W-:-:S04]  /*0760*/  IMAD.WIDE R6, R35, 0x4, R6 ;  /* 0x0000000423067825 */ /* 0x001fc800078e0206 */
[----:B-1----:R-:W-:Y:S01]  /*0770*/  FMUL R25, R37, R11 ;  /* 0x0000000b25197220 */ /* 0x002fe20000400000 */
[----:B------:R-:W-:-:S06]  /*0780*/  CS2R R10, SRZ ;  /* 0x00000000000a7805 */ /* 0x000fcc000001ff00 */
[----:B------:R0:W2:Y:S01]  /*0790*/  @!P0 LDG.E.EL.128 R8, desc[UR6][R6.64] ;  /* 0x0000000606088981 */ /* 0x0000a2000c2e1d00 */
[----:B------:R-:W1:Y:S01]  /*07a0*/  S2UR UR5, SR_CgaCtaId ;  /* 0x00000000000579c3 */ /* 0x000e620000008800 */
[----:B------:R-:W-:Y:S01]  /*07b0*/  FMUL R23, R37, R23 ;  /* 0x0000001725177220 */ /* 0x000fe20000400000 */
[----:B------:R-:W-:Y:S01]  /*07c0*/  SHF.L.U32 R37, R3, 0x4, RZ ;  /* 0x0000000403257819 */ /* 0x000fe200000006ff */
[----:B------:R-:W-:-:S03]  /*07d0*/  UMOV UR4, 0x400 ;  /* 0x0000040000047882 */ /* 0x000fc60000000000 */
[----:B------:R-:W-:Y:S01]  /*07e0*/  LOP3.LUT R37, R37, 0xff0, RZ, 0xc0, !PT ;  /* 0x00000ff025257812 */ /* 0x000fe200078ec0ff */
[----:B------:R-:W-:Y:S01]  /*07f0*/  @!P6 FMUL R27, R27, 16777216 ;  /* 0x4b8000001b1be820 */ /* 0x000fe20000400000 */
[----:B------:R-:W-:Y:S01]  /*0800*/  LOP3.LUT R33, R33, 0xff, R3, 0xf8, !PT ;  /* 0x000000ff21217812 */ /* 0x000fe200078ef803 */
[C---:B------:R-:W-:Y:S01]  /*0810*/  FMUL R3, R19.reuse, R22 ;  /* 0x0000001613037220 */ /* 0x040fe20000400000 */
[C---:B------:R-:W-:Y:S01]  /*0820*/  FMUL R35, R19.reuse, R24 ;  /* 0x0000001813237220 */ /* 0x040fe20000400000 */
[----:B---3--:R-:W-:Y:S01]  /*0830*/  FMUL R14, R14, R27 ;  /* 0x0000001b0e0e7220 */ /* 0x008fe20000400000 */
[C---:B------:R-:W-:Y:S01]  /*0840*/  FMUL R27, R19.reuse, R18 ;  /* 0x00000012131b7220 */ /* 0x040fe20000400000 */
[----:B------:R-:W-:Y:S01]  /*0850*/  FMUL R13, R19, R13 ;  /* 0x0000000d130d7220 */ /* 0x000fe20000400000 */
[----:B-1----:R-:W-:-:S06]  /*0860*/  UPRMT UR4, UR5, 0x654, UR4 ;  /* 0x0000065405047896 */ /* 0x002fcc0008000004 */
[----:B0-----:R-:W-:Y:S01]  /*0870*/  VIADD R6, R37, UR4 ;  /* 0x0000000425067c36 */ /* 0x001fe20008000000 */
[----:B------:R-:W-:Y:S01]  /*0880*/  IADD3 R7, R32, UR4, RZ ;  /* 0x0000000420077c10 */ /* 0x000fe2000fffe0ff */
[----:B------:R-:W-:-:S03]  /*0890*/  FMUL R19, R15, R16 ;  /* 0x000000100f137220 */ /* 0x000fc60000400000 */
[----:B------:R-:W-:Y:S01]  /*08a0*/  LEA R6, R37, R6, 0x2 ;  /* 0x0000000625067211 */ /* 0x000fe200078e10ff */
[----:B------:R-:W-:Y:S02]  /*08b0*/  IMAD R32, R32, 0x4, R7 ;  /* 0x0000000420207824 */ /* 0x000fe400078e0207 */
[C---:B------:R-:W-:Y:S01]  /*08c0*/  FMUL R7, R15.reuse, R20 ;  /* 0x000000140f077220 */ /* 0x040fe20000400000 */
[C---:B------:R-:W-:Y:S01]  /*08d0*/  FMUL R37, R15.reuse, R34 ;  /* 0x000000220f257220 */ /* 0x040fe20000400000 */
[----:B------:R-:W-:Y:S01]  /*08e0*/  FMUL R15, R15, R4 ;  /* 0x000000040f0f7220 */ /* 0x000fe20000400000 */
[C---:B------:R-:W-:Y:S01]  /*08f0*/  FMUL R4, R14.reuse, R21 ;  /* 0x000000150e047220 */ /* 0x040fe20000400000 */
[C---:B------:R-:W-:Y:S01]  /*0900*/  FMUL R16, R14.reuse, R17 ;  /* 0x000000110e107220 */ /* 0x040fe20000400000 */
[C---:B------:R-:W-:Y:S01]  /*0910*/  FMUL R18, R14.reuse, R12 ;  /* 0x0000000c0e127220 */ /* 0x040fe20000400000 */
[----:B------:R-:W-:Y:S01]  /*0920*/  FMUL R14, R14, R5 ;  /* 0x000000050e0e7220 */ /* 0x000fe20000400000 */
[----:B------:R-:W-:-:S05]  /*0930*/  IMAD.HI R20, R33, 0x66666667, RZ ;  /* 0x6666666721147827 */ /* 0x000fca00078e02ff */
[----:B------:R-:W-:-:S04]  /*0940*/  SHF.R.U32.HI R21, RZ, 0x1f, R20 ;  /* 0x0000001fff157819 */ /* 0x000fc80000011614 */
[----:B------:R-:W-:Y:S01]  /*0950*/  LEA.HI.SX32 R24, R20, R21, 0x19 ;  /* 0x0000001514187211 */ /* 0x000fe200078fcaff */
[----:B--2---:R-:W-:Y:S01]  /*0960*/  FFMA R5, R15, R28, R8 ;  /* 0x0000001c0f057223 */ /* 0x004fe20000000008 */
[----:B------:R-:W-:Y:S01]  /*0970*/  FFMA R35, R35, R30, R10 ;  /* 0x0000001e23237223 */ /* 0x000fe2000000000a */
[----:B------:R-:W-:-:S03]  /*0980*/  FFMA R12, R37, R28, R8 ;  /* 0x0000001c250c7223 */ /* 0x000fc60000000008 */
[----:B------:R-:W-:Y:S01]  /*0990*/  FSETP.GEU.AND P0, PT, R5, RZ, PT ;  /* 0x000000ff0500720b */ /* 0x000fe20003f0e000 */
[-CC-:B------:R-:W-:Y:S01]  /*09a0*/  FFMA R19, R19, R28.reuse, R8.reuse ;  /* 0x0000001c13137223 */ /* 0x180fe20000000008 */
[----:B------:R-:W-:Y:S01]  /*09b0*/  FFMA R7, R7, R28, R8 ;  /* 0x0000001c07077223 */ /* 0x000fe20000000008 */
[-CC-:B------:R-:W-:Y:S01]  /*09c0*/  FFMA R8, R14, R29.reuse, R9.reuse ;  /* 0x0000001d0e087223 */ /* 0x180fe20000000009 */
[----:B------:R-:W-:Y:S02]  /*09d0*/  FSEL R5, R5, RZ, P0 ;  /* 0x000000ff05057208 */ /* 0x000fe40000000000 */
[C---:B------:R-:W-:Y:S01]  /*09e0*/  FSETP.GEU.AND P0, PT, R35.reuse, RZ, PT ;  /* 0x000000ff2300720b */ /* 0x040fe20003f0e000 */
[-CC-:B------:R-:W-:Y:S01]  /*09f0*/  FFMA R14, R18, R29.reuse, R9.reuse ;  /* 0x0000001d120e7223 */ /* 0x180fe20000000009 */
[----:B------:R-:W-:Y:S01]  /*0a00*/  FSETP.GEU.AND P4, PT, R8, RZ, PT ;  /* 0x000000ff0800720b */ /* 0x000fe20003f8e000 */
[----:B------:R-:W-:Y:S01]  /*0a10*/  FFMA R16, R16, R29, R9 ;  /* 0x0000001d10107223 */ /* 0x000fe20000000009 */
[----:B------:R-:W-:Y:S01]  /*0a20*/  FSEL R35, R35, RZ, P0 ;  /* 0x000000ff23237208 */ /* 0x000fe20000000000 */
[----:B------:R-:W-:Y:S01]  /*0a30*/  FFMA R36, R36, R31, R11 ;  /* 0x0000001f24247223 */ /* 0x000fe2000000000b */
[----:B------:R-:W-:-:S02]  /*0a40*/  FSETP.GEU.AND P2, PT, R12, RZ, PT ;  /* 0x000000ff0c00720b */ /* 0x000fc40003f4e000 */
[----:B------:R-:W-:Y:S01]  /*0a50*/  FSETP.GEU.AND P0, PT, R19, RZ, PT ;  /* 0x000000ff1300720b */ /* 0x000fe20003f0e000 */
[----:B------:R-:W-:Y:S01]  /*0a60*/  FFMA R4, R4, R29, R9 ;  /* 0x0000001d04047223 */ /* 0x000fe20000000009 */
[-CC-:B------:R-:W-:Y:S01]  /*0a70*/  FFMA R26, R26, R31.reuse, R11.reuse ;  /* 0x0000001f1a1a7223 */ /* 0x180fe2000000000b */
[-CC-:B------:R-:W-:Y:S01]  /*0a80*/  FFMA R25, R25, R31.reuse, R11.reuse ;  /* 0x0000001f19197223 */ /* 0x180fe2000000000b */
[----:B------:R-:W-:Y:S01]  /*0a90*/  FFMA R23, R23, R31, R11 ;  /* 0x0000001f17177223 */ /* 0x000fe2000000000b */
[----:B------:R-:W-:Y:S01]  /*0aa0*/  FSEL R9, R8, RZ, P4 ;  /* 0x000000ff08097208 */ /* 0x000fe20002000000 */
[-CC-:B------:R-:W-:Y:S01]  /*0ab0*/  FFMA R13, R13, R30.reuse, R10.reuse ;  /* 0x0000001e0d0d7223 */ /* 0x180fe2000000000a */
[----:B------:R-:W-:Y:S01]  /*0ac0*/  FSEL R11, R12, RZ, P2 ;  /* 0x000000ff0c0b7208 */ /* 0x000fe20001000000 */
[----:B------:R-:W-:Y:S01]  /*0ad0*/  FFMA R27, R27, R30, R10 ;  /* 0x0000001e1b1b7223 */ /* 0x000fe2000000000a */
[----:B------:R-:W-:Y:S02]  /*0ae0*/  FSEL R19, R19, RZ, P0 ;  /* 0x000000ff13137208 */ /* 0x000fe40000000000 */
[----:B------:R-:W-:-:S02]  /*0af0*/  FSETP.GEU.AND P1, PT, R14, RZ, PT ;  /* 0x000000ff0e00720b */ /* 0x000fc40003f2e000 */
[----:B------:R-:W-:Y:S02]  /*0b00*/  FSETP.GEU.AND P2, PT, R16, RZ, PT ;  /* 0x000000ff1000720b */ /* 0x000fe40003f4e000 */
[----:B------:R-:W-:Y:S01]  /*0b10*/  FSETP.GEU.AND P0, PT, R36, RZ, PT ;  /* 0x000000ff2400720b */ /* 0x000fe20003f0e000 */
[----:B------:R0:W-:Y:S01]  /*0b20*/  STS [R6], R5 ;  /* 0x0000000506007388 */ /* 0x0001e20000000800 */
[----:B------:R-:W-:Y:S01]  /*0b30*/  FSETP.GEU.AND P3, PT, R13, RZ, PT ;  /* 0x000000ff0d00720b */ /* 0x000fe20003f6e000 */
[----:B------:R-:W-:Y:S01]  /*0b40*/  FFMA R3, R3, R30, R10 ;  /* 0x0000001e03037223 */ /* 0x000fe2000000000a */
[----:B------:R-:W-:Y:S01]  /*0b50*/  FSEL R15, R14, RZ, P1 ;  /* 0x000000ff0e0f7208 */ /* 0x000fe20000800000 */
[----:B------:R1:W-:Y:S01]  /*0b60*/  STS [R6+0x14], R9 ;  /* 0x0000140906007388 */ /* 0x0003e20000000800 */
[----:B------:R-:W-:Y:S02]  /*0b70*/  FSETP.GEU.AND P1, PT, R27, RZ, PT ;  /* 0x000000ff1b00720b */ /* 0x000fe40003f2e000 */
[----:B0-----:R-:W-:-:S02]  /*0b80*/  FSEL R5, R16, RZ, P2 ;  /* 0x000000ff10057208 */ /* 0x001fc40001000000 */
[----:B------:R-:W-:Y:S02]  /*0b90*/  FSETP.GEU.AND P2, PT, R7, RZ, PT ;  /* 0x000000ff0700720b */ /* 0x000fe40003f4e000 */
[----:B-1----:R-:W-:Y:S02]  /*0ba0*/  FSEL R9, R36, RZ, P0 ;  /* 0x000000ff24097208 */ /* 0x002fe40000000000 */
[----:B------:R-:W-:Y:S01]  /*0bb0*/  FSETP.GEU.AND P0, PT, R4, RZ, PT ;  /* 0x000000ff0400720b */ /* 0x000fe20003f0e000 */
[----:B------:R0:W-:Y:S01]  /*0bc0*/  STS [R6+0x4], R11 ;  /* 0x0000040b06007388 */ /* 0x0001e20000000800 */
[----:B------:R-:W-:Y:S02]  /*0bd0*/  FSEL R13, R13, RZ, P3 ;  /* 0x000000ff0d0d7208 */ /* 0x000fe40001800000 */
[----:B------:R-:W-:Y:S02]  /*0be0*/  FSEL R27, R27, RZ, P1 ;  /* 0x000000ff1b1b7208 */ /* 0x000fe40000800000 */
[----:B------:R-:W-:-:S02]  /*0bf0*/  FSEL R7, R7, RZ, P2 ;  /* 0x000000ff07077208 */ /* 0x000fc40001000000 */
[----:B------:R-:W-:Y:S02]  /*0c00*/  FSETP.GEU.AND P3, PT, R25, RZ, PT ;  /* 0x000000ff1900720b */ /* 0x000fe40003f6e000 */
[----:B------:R-:W-:Y:S02]  /*0c10*/  FSETP.GEU.AND P1, PT, R3, RZ, PT ;  /* 0x000000ff0300720b */ /* 0x000fe40003f2e000 */
[----:B0-----:R-:W-:Y:S02]  /*0c20*/  FSEL R11, R4, RZ, P0 ;  /* 0x000000ff040b7208 */ /* 0x001fe40000000000 */
[----:B------:R-:W-:Y:S02]  /*0c30*/  FSETP.GEU.AND P0, PT, R23, RZ, PT ;  /* 0x000000ff1700720b */ /* 0x000fe40003f0e000 */
[----:B------:R-:W-:Y:S01]  /*0c40*/  FSETP.GEU.AND P2, PT, R26, RZ, PT ;  /* 0x000000ff1a00720b */ /* 0x000fe20003f4e000 */
[----:B------:R0:W-:Y:S01]  /*0c50*/  STS [R6+0x28], R13 ;  /* 0x0000280d06007388 */ /* 0x0001e20000000800 */
[----:B------:R-:W-:-:S02]  /*0c60*/  FSEL R25, R25, RZ, P3 ;  /* 0x000000ff19197208 */ /* 0x000fc40001800000 */
[----:B------:R-:W-:Y:S01]  /*0c70*/  FSEL R23, R23, RZ, P0 ;  /* 0x000000ff17177208 */ /* 0x000fe20000000000 */
[----:B------:R1:W-:Y:S01]  /*0c80*/  STS [R6+0x1c], R5 ;  /* 0x00001c0506007388 */ /* 0x0003e20000000800 */
[----:B0-----:R-:W-:Y:S02]  /*0c90*/  FSEL R13, R3, RZ, P1 ;  /* 0x000000ff030d7208 */ /* 0x001fe40000800000 */
[----:B-1----:R-:W-:Y:S01]  /*0ca0*/  FSEL R5, R26, RZ, P2 ;  /* 0x000000ff1a057208 */ /* 0x002fe20001000000 */
[----:B------:R-:W-:Y:S04]  /*0cb0*/  STS [R6+0x18], R15 ;  /* 0x0000180f06007388 */ /* 0x000fe80000000800 */
[----:B------:R-:W-:Y:S04]  /*0cc0*/  STS [R6+0x2c], R35 ;  /* 0x00002c2306007388 */ /* 0x000fe80000000800 */
[----:B------:R-:W-:Y:S04]  /*0cd0*/  STS [R6+0x40], R25 ;  /* 0x0000401906007388 */ /* 0x000fe80000000800 */
[----:B------:R0:W-:Y:S04]  /*0ce0*/  STS [R6+0x8], R19 ;  /* 0x0000081306007388 */ /* 0x0001e80000000800 */
[----:B------:R-:W-:Y:S04]  /*0cf0*/  STS [R6+0x30], R27 ;  /* 0x0000301b06007388 */ /* 0x000fe80000000800 */
[----:B------:R-:W-:Y:S04]  /*0d00*/  STS [R6+0x44], R9 ;  /* 0x0000440906007388 */ /* 0x000fe80000000800 */
[----:B------:R-:W-:Y:S04]  /*0d10*/  STS [R6+0xc], R7 ;  /* 0x00000c0706007388 */ /* 0x000fe80000000800 */
[----:B------:R-:W-:Y:S04]  /*0d20*/  STS [R6+0x20], R11 ;  /* 0x0000200b06007388 */ /* 0x000fe80000000800 */
[----:B------:R-:W-:Y:S04]  /*0d30*/  STS [R6+0x34], R13 ;  /* 0x0000340d06007388 */ /* 0x000fe80000000800 */
[----:B------:R-:W-:Y:S04]  /*0d40*/  STS [R6+0x3c], R5 ;  /* 0x00003c0506007388 */ /* 0x000fe80000000800 */
[----:B------:R1:W-:Y:S01]  /*0d50*/  STS [R6+0x48], R23 ;  /* 0x0000481706007388 */ /* 0x0003e20000000800 */
[----:B------:R-:W-:Y:S01]  /*0d60*/  BAR.SYNC.DEFER_BLOCKING 0x0 ;  /* 0x0000000000007b1d */ /* 0x000fe20000010000 */
[----:B------:R-:W-:-:S02]  /*0d70*/  LOP3.LUT R3, R33, 0x200, RZ, 0xfc, !PT ;  /* 0x0000020021037812 */ /* 0x000fc400078efcff */
[----:B------:R-:W-:-:S03]  /*0d80*/  LOP3.LUT R18, R33, 0x100, RZ, 0xfc, !PT ;  /* 0x0000010021127812 */ /* 0x000fc600078efcff */
[----:B------:R-:W-:-:S04]  /*0d90*/  IMAD.HI R16, R3, 0x66666667, RZ ;  /* 0x6666666703107827 */ /* 0x000fc800078e02ff */
[----:B0-----:R-:W-:Y:S01]  /*0da0*/  IMAD.HI R19, R18, 0x66666667, RZ ;  /* 0x6666666712137827 */ /* 0x001fe200078e02ff */
[----:B------:R-:W-:-:S04]  /*0db0*/  SHF.R.U32.HI R17, RZ, 0x1f, R16 ;  /* 0x0000001fff117819 */ /* 0x000fc80000011610 */
[----:B------:R-:W-:Y:S01]  /*0dc0*/  SHF.R.U32.HI R22, RZ, 0x1f, R19 ;  /* 0x0000001fff167819 */ /* 0x000fe20000011613 */
[----:B------:R-:W-:Y:S04]  /*0dd0*/  LDS R8, [R32] ;  /* 0x0000000020087984 */ /* 0x000fe80000000800 */
[----:B------:R-:W-:Y:S04]  /*0de0*/  LDS R9, [R32+0x4] ;  /* 0x0000040020097984 */ /* 0x000fe80000000800 */
[----:B------:R-:W-:Y:S04]  /*0df0*/  LDS R10, [R32+0x8] ;  /* 0x00000800200a7984 */ /* 0x000fe80000000800 */
[----:B------:R-:W0:Y:S04]  /*0e00*/  LDS R11, [R32+0xc] ;  /* 0x00000c00200b7984 */ /* 0x000e280000000800 */
[----:B------:R-:W-:Y:S04]  /*0e10*/  LDS R4, [R32+0x1400] ;  /* 0x0014000020047984 */ /* 0x000fe80000000800 */
[----:B------:R-:W-:Y:S04]  /*0e20*/  LDS R5, [R32+0x1404] ;  /* 0x0014040020057984 */ /* 0x000fe80000000800 */
[----:B------:R-:W-:Y:S04]  /*0e30*/  LDS R6, [R32+0x1408] ;  /* 0x0014080020067984 */ /* 0x000fe80000000800 */
[----:B------:R-:W2:Y:S04]  /*0e40*/  LDS R7, [R32+0x140c] ;  /* 0x00140c0020077984 */ /* 0x000ea80000000800 */
[----:B------:R-:W-:Y:S04]  /*0e50*/  LDS R12, [R32+0x2800] ;  /* 0x00280000200c7984 */ /* 0x000fe80000000800 */
[----:B------:R-:W-:Y:S04]  /*0e60*/  LDS R13, [R32+0x2804] ;  /* 0x00280400200d7984 */ /* 0x000fe80000000800 */
[----:B------:R-:W-:Y:S04]  /*0e70*/  LDS R14, [R32+0x2808] ;  /* 0x00280800200e7984 */ /* 0x000fe80000000800 */
[----:B------:R-:W3:Y:S01]  /*0e80*/  LDS R15, [R32+0x280c] ;  /* 0x00280c00200f7984 */ /* 0x000ee20000000800 */
[----:B------:R-:W-:-:S02]  /*0e90*/  LEA.HI.SX32 R20, R16, R17, 0x19 ;  /* 0x0000001110147211 */ /* 0x000fc400078fcaff */
[----:B------:R-:W4:Y:S01]  /*0ea0*/  LDC.64 R16, c[0x0][0x238] ;  /* 0x00008e00ff107b82 */ /* 0x000f220000000a00 */
[----:B------:R-:W-:Y:S01]  /*0eb0*/  LEA.HI.SX32 R19, R19, R22, 0x19 ;  /* 0x0000001613137211 */ /* 0x000fe200078fcaff */
[----:B------:R-:W-:Y:S01]  /*0ec0*/  IMAD R25, R24, -0x140, R33 ;  /* 0xfffffec018197824 */ /* 0x000fe200078e0221 */
[----:B------:R-:W-:Y:S01]  /*0ed0*/  ISETP.GE.AND P0, PT, R2, 0x4, PT ;  /* 0x000000040200780c */ /* 0x000fe20003f06270 */
[----:B------:R-:W-:Y:S02]  /*0ee0*/  IMAD R21, R20, -0x140, R3 ;  /* 0xfffffec014157824 */ /* 0x000fe400078e0203 */
[----:B-1----:R-:W-:Y:S01]  /*0ef0*/  IMAD R23, R19, -0x140, R18 ;  /* 0xfffffec013177824 */ /* 0x002fe200078e0212 */
[----:B------:R-:W-:-:S03]  /*0f00*/  IADD3 R25, R25, R0, RZ ;  /* 0x0000000019197210 */ /* 0x000fc60007ffe0ff */
[----:B------:R-:W-:Y:S01]  /*0f10*/  IMAD.IADD R2, R23, 0x1, R0 ;  /* 0x0000000117027824 */ /* 0x000fe200078e0200 */
[----:B------:R-:W-:Y:S02]  /*0f20*/  IADD3 R21, R21, R0, RZ ;  /* 0x0000000015157210 */ /* 0x000fe40007ffe0ff */
[----:B------:R-:W-:Y:S01]  /*0f30*/  ISETP.LT.AND P1, PT, R3, 0x500, !P0 ;  /* 0x000005000300780c */ /* 0x000fe20004721270 */
[----:B------:R-:W-:Y:S01]  /*0f40*/  IMAD R3, R24, 0x820, R25 ;  /* 0x0000082018037824 */ /* 0x000fe200078e0219 */
[----:B------:R-:W-:Y:S01]  /*0f50*/  ISETP.LT.AND P3, PT, R33, 0x500, !P0 ;  /* 0x000005002100780c */ /* 0x000fe20004761270 */
[----:B------:R-:W-:Y:S01]  /*0f60*/  IMAD R19, R19, 0x820, R2 ;  /* 0x0000082013137824 */ /* 0x000fe200078e0202 */
[----:B------:R-:W-:Y:S01]  /*0f70*/  LOP3.LUT R33, R33, 0x300, RZ, 0xfc, !PT ;  /* 0x0000030021217812 */ /* 0x000fe200078efcff */
[----:B------:R-:W-:Y:S01]  /*0f80*/  IMAD R21, R20, 0x820, R21 ;  /* 0x0000082014157824 */ /* 0x000fe200078e0215 */
[----:B------:R-:W-:Y:S02]  /*0f90*/  ISETP.LT.AND P2, PT, R18, 0x500, !P0 ;  /* 0x000005001200780c */ /* 0x000fe40004741270 */
[----:B------:R-:W-:-:S02]  /*0fa0*/  SHF.L.U32 R3, R3, 0x2, RZ ;  /* 0x0000000203037819 */ /* 0x000fc400000006ff */
[----:B------:R-:W-:Y:S02]  /*0fb0*/  ISETP.LT.AND P0, PT, R33, 0x500, !P0 ;  /* 0x000005002100780c */ /* 0x000fe40004701270 */
[----:B------:R-:W-:Y:S01]  /*0fc0*/  SHF.L.U32 R19, R19, 0x2, RZ ;  /* 0x0000000213137819 */ /* 0x000fe200000006ff */
[----:B------:R-:W-:Y:S02]  /*0fd0*/  IMAD.SHL.U32 R21, R21, 0x4, RZ ;  /* 0x0000000415157824 */ /* 0x000fe400078e00ff */
[----:B----4-:R-:W-:-:S04]  /*0fe0*/  IMAD.WIDE R2, R3, 0x4, R16 ;  /* 0x0000000403027825 */ /* 0x010fc800078e0210 */
[--C-:B------:R-:W-:Y:S01]  /*0ff0*/  IMAD.WIDE R18, R19, 0x4, R16.reuse ;  /* 0x0000000413127825 */ /* 0x100fe200078e0210 */
[----:B0-----:R0:W-:Y:S03]  /*1000*/  @P3 STG.E.128 desc[UR6][R2.64], R8 ;  /* 0x0000000802003986 */ /* 0x0011e6000c101d06 */
[----:B------:R-:W-:Y:S01]  /*1010*/  IMAD.WIDE R20, R21, 0x4, R16 ;  /* 0x0000000415147825 */ /* 0x000fe200078e0210 */
[----:B--2---:R0:W-:Y:S04]  /*1020*/  @P2 STG.E.128 desc[UR6][R18.64], R4 ;  /* 0x0000000412002986 */ /* 0x0041e8000c101d06 */
[----:B---3--:R0:W-:Y:S02]  /*1030*/  @P1 STG.E.128 desc[UR6][R20.64], R12 ;  /* 0x0000000c14001986 */ /* 0x0081e4000c101d06 */
[----:B0-----:R-:W-:Y:S05]  /*1040*/  @!P0 EXIT ;  /* 0x000000000000894d */ /* 0x001fea0003800000 */
[----:B0-----:R-:W-:Y:S01]  /*1050*/  LDS R4, [R32+0x3c00] ;  /* 0x003c000020047984 */ /* 0x001fe20000000800 */
[----:B------:R-:W-:-:S03]  /*1060*/  IMAD.HI R2, R33, 0x66666667, RZ ;  /* 0x6666666721027827 */ /* 0x000fc600078e02ff */
[----:B------:R-:W-:Y:S02]  /*1070*/  LDS R5, [R32+0x3c04] ;  /* 0x003c040020057984 */ /* 0x000fe40000000800 */
[----:B------:R-:W-:Y:S02]  /*1080*/  SHF.R.U32.HI R3, RZ, 0x1f, R2 ;  /* 0x0000001fff037819 */ /* 0x000fe40000011602 */
[----:B------:R-:W-:Y:S02]  /*1090*/  LDS R6, [R32+0x3c08] ;  /* 0x003c080020067984 */ /* 0x000fe40000000800 */
[----:B------:R-:W-:Y:S02]  /*10a0*/  LEA.HI.SX32 R2, R2, R3, 0x19 ;  /* 0x0000000302027211 */ /* 0x000fe400078fcaff */
[----:B------:R-:W0:Y:S03]  /*10b0*/  LDS R7, [R32+0x3c0c] ;  /* 0x003c0c0020077984 */ /* 0x000e260000000800 */
[----:B------:R-:W-:-:S05]  /*10c0*/  IMAD R33, R2, -0x140, R33 ;  /* 0xfffffec002217824 */ /* 0x000fca00078e0221 */
[----:B------:R-:W-:-:S05]  /*10d0*/  IADD3 R33, R33, R0, RZ ;  /* 0x0000000021217210 */ /* 0x000fca0007ffe0ff */
[----:B------:R-:W-:-:S05]  /*10e0*/  IMAD R3, R2, 0x820, R33 ;  /* 0x0000082002037824 */ /* 0x000fca00078e0221 */
[----:B------:R-:W-:-:S05]  /*10f0*/  SHF.L.U32 R3, R3, 0x2, RZ ;  /* 0x0000000203037819 */ /* 0x000fca00000006ff */
[----:B------:R-:W-:-:S05]  /*1100*/  IMAD.WIDE R16, R3, 0x4, R16 ;  /* 0x0000000403107825 */ /* 0x000fca00078e0210 */
[----:B0-----:R-:W-:Y:S01]  /*1110*/  STG.E.128 desc[UR6][R16.64], R4 ;  /* 0x0000000410007986 */ /* 0x001fe2000c101d06 */
[----:B------:R-:W-:Y:S05]  /*1120*/  EXIT ;  /* 0x000000000000794d */ /* 0x000fea0003800000 */
.L_x_0:
[----:B------:R-:W-:-:S00]  /*1130*/  BRA `(.L_x_0) ;  /* 0xfffffffc00fc7947 */ /* 0x000fc0000383ffff */
[----:B------:R-:W-:-:S00]  /*1140*/  NOP ;  /* 0x0000000000007918 */ /* 0x000fc00000000000 */
        /* <DEDUP_REMOVED lines=11> */
.L_x_1:


//--------------------- .nv.global.init           --------------------------
	.section	.nv.global.init,"aw",@progbits
.nv.global.init:
	.type		_$_str,@object
	.size		_$_str,(_$_str_$_2 - _$_str)
_$_str:
        /*0000*/ 	.byte	0x5f, 0x5f, 0x43, 0x55, 0x44, 0x41, 0x5f, 0x46, 0x54, 0x5a, 0x00
	.type		_$_str_$_2,@object
	.size		_$_str_$_2,(.L_1 - _$_str_$_2)
_$_str_$_2:
        /*000b*/ 	.byte	0x5f, 0x5f, 0x43, 0x55, 0x44, 0x41, 0x5f, 0x50, 0x52, 0x45, 0x43, 0x5f, 0x53, 0x51, 0x52, 0x54
        /*001b*/ 	.byte	0x00
.L_1:


//--------------------- .nv.shared.triton_poi_fused__native_batch_norm_legit_no_training_relu_47 --------------------------
	.section	.nv.shared.triton_poi_fused__native_batch_norm_legit_no_training_relu_47,"aw",@nobits
	.sectionflags	@""
	.align	16
	.zero		1024


//--------------------- .nv.constant0.triton_poi_fused__native_batch_norm_legit_no_training_relu_47 --------------------------
	.section	.nv.constant0.triton_poi_fused__native_batch_norm_legit_no_training_relu_47,"a",@progbits
	.sectionflags	@""
	.align	4
.nv.constant0.triton_poi_fused__native_batch_norm_legit_no_training_relu_47:
	.zero		584
